//
// Generated by NVIDIA NVVM Compiler
//
// Compiler Build ID: CL-36424714
// Cuda compilation tools, release 13.0, V13.0.88
// Based on NVVM 20.0.0
//

.version 9.0
.target sm_100
.address_size 64

	// .globl	_Z22coalesced_memory_accesPhi

.visible .entry _Z22coalesced_memory_accesPhi(
	.param .u64 .ptr .align 1 _Z22coalesced_memory_accesPhi_param_0,
	.param .u32 _Z22coalesced_memory_accesPhi_param_1
)
{
	.reg .pred 	%p<2>;
	.reg .b16 	%rs<7>;
	.reg .b32 	%r<7>;
	.reg .b64 	%rd<5>;

	ld.param.u64 	%rd1, [_Z22coalesced_memory_accesPhi_param_0];
	ld.param.u32 	%r2, [_Z22coalesced_memory_accesPhi_param_1];
	mov.u32 	%r3, %tid.x;
	mov.u32 	%r4, %ctaid.x;
	mov.u32 	%r5, %ntid.x;
	mad.lo.s32 	%r1, %r4, %r5, %r3;
	setp.ge.s32 	%p1, %r1, %r2;
	@%p1 bra 	$L__BB0_2;
	cvta.to.global.u64 	%rd2, %rd1;
	mul.lo.s32 	%r6, %r1, 3;
	cvt.s64.s32 	%rd3, %r6;
	add.s64 	%rd4, %rd2, %rd3;
	ld.global.u8 	%rs1, [%rd4];
	ld.global.u8 	%rs2, [%rd4+1];
	add.s16 	%rs3, %rs2, %rs1;
	ld.global.u8 	%rs4, [%rd4+2];
	add.s16 	%rs5, %rs3, %rs4;
	mul.hi.u16 	%rs6, %rs5, 21846;
	st.global.u8 	[%rd4], %rs6;
	st.global.u8 	[%rd4+1], %rs6;
	st.global.u8 	[%rd4+2], %rs6;
$L__BB0_2:
	ret;

}
	// .globl	_Z26non_coalesced_memory_accesPhii
.visible .entry _Z26non_coalesced_memory_accesPhii(
	.param .u64 .ptr .align 1 _Z26non_coalesced_memory_accesPhii_param_0,
	.param .u32 _Z26non_coalesced_memory_accesPhii_param_1,
	.param .u32 _Z26non_coalesced_memory_accesPhii_param_2
)
{
	.reg .pred 	%p<2>;
	.reg .b16 	%rs<7>;
	.reg .b32 	%r<7>;
	.reg .b64 	%rd<5>;

	ld.param.u64 	%rd1, [_Z26non_coalesced_memory_accesPhii_param_0];
	ld.param.u32 	%r2, [_Z26non_coalesced_memory_accesPhii_param_1];
	mov.u32 	%r3, %tid.x;
	mov.u32 	%r4, %ctaid.x;
	mov.u32 	%r5, %ntid.x;
	mad.lo.s32 	%r1, %r4, %r5, %r3;
	setp.ge.s32 	%p1, %r1, %r2;
	@%p1 bra 	$L__BB1_2;
	cvta.to.global.u64 	%rd2, %rd1;
	mul.lo.s32 	%r6, %r1, 3;
	cvt.s64.s32 	%rd3, %r6;
	add.s64 	%rd4, %rd2, %rd3;
	ld.global.u8 	%rs1, [%rd4];
	ld.global.u8 	%rs2, [%rd4+1];
	add.s16 	%rs3, %rs2, %rs1;
	ld.global.u8 	%rs4, [%rd4+2];
	add.s16 	%rs5, %rs3, %rs4;
	mul.hi.u16 	%rs6, %rs5, 21846;
	st.global.u8 	[%rd4], %rs6;
$L__BB1_2:
	ret;

}


// ===== COMPILED SASS (sm_100) =====

	.target	sm_100

	.elftype	@"ET_EXEC"


//--------------------- .note.nv.tkinfo           --------------------------
	.section	.note.nv.tkinfo,"",@"SHT_NOTE"
	.sectionflags	@"SHF_NOTE_NV_TKINFO"
	.tkinfo
        /*0018*/ 	.word	0x00000002
        /*0030*/ 	.string	""
        /*0030*/ 	.string	"ptxas"
        /*0030*/ 	.string	"Cuda compilation tools, release 13.0, V13.0.88"
        /*0030*/ 	.string	"Build cuda_13.0.r13.0/compiler.36424714_0"
        /*0030*/ 	.string	"-arch sm_100 -m 64 "



//--------------------- .note.nv.cuinfo           --------------------------
	.section	.note.nv.cuinfo,"",@"SHT_NOTE"
	.sectionflags	@"SHF_NOTE_NV_CUINFO"
        /*0018*/ 	.short	0x0002
        /*001a*/ 	.short	0x0064
        /*001c*/ 	.short	0x0082
	.zero		2


//--------------------- .nv.info                  --------------------------
	.section	.nv.info,"",@"SHT_CUDA_INFO"
	.align	4


	//----- nvinfo : EIATTR_REGCOUNT
	.align		4
        /*0000*/ 	.byte	0x04, 0x2f
        /*0002*/ 	.short	(.L_1 - .L_0)
	.align		4
.L_0:
        /*0004*/ 	.word	index@(_Z22coalesced_memory_accesPhi)
        /*0008*/ 	.word	0x00000008


	//----- nvinfo : EIATTR_FRAME_SIZE
	.align		4
.L_1:
        /*000c*/ 	.byte	0x04, 0x11
        /*000e*/ 	.short	(.L_3 - .L_2)
	.align		4
.L_2:
        /*0010*/ 	.word	index@(_Z22coalesced_memory_accesPhi)
        /*0014*/ 	.word	0x00000000


	//----- nvinfo : EIATTR_REGCOUNT
	.align		4
.L_3:
        /*0018*/ 	.byte	0x04, 0x2f
        /*001a*/ 	.short	(.L_5 - .L_4)
	.align		4
.L_4:
        /*001c*/ 	.word	index@(_Z26non_coalesced_memory_accesPhii)
        /*0020*/ 	.word	0x00000008


	//----- nvinfo : EIATTR_FRAME_SIZE
	.align		4
.L_5:
        /*0024*/ 	.byte	0x04, 0x11
        /*0026*/ 	.short	(.L_7 - .L_6)
	.align		4
.L_6:
        /*0028*/ 	.word	index@(_Z26non_coalesced_memory_accesPhii)
        /*002c*/ 	.word	0x00000000


	//----- nvinfo : EIATTR_MIN_STACK_SIZE
	.align		4
.L_7:
        /*0030*/ 	.byte	0x04, 0x12
        /*0032*/ 	.short	(.L_9 - .L_8)
	.align		4
.L_8:
        /*0034*/ 	.word	index@(_Z26non_coalesced_memory_accesPhii)
        /*0038*/ 	.word	0x00000000


	//----- nvinfo : EIATTR_MIN_STACK_SIZE
	.align		4
.L_9:
        /*003c*/ 	.byte	0x04, 0x12
        /*003e*/ 	.short	(.L_11 - .L_10)
	.align		4
.L_10:
        /*0040*/ 	.word	index@(_Z22coalesced_memory_accesPhi)
        /*0044*/ 	.word	0x00000000
.L_11:


//--------------------- .nv.compat                --------------------------
	.section	.nv.compat,"",@"SHT_CUDA_COMPAT_INFO"
	.align	4
        /*0000*/ 	.byte	0x02, 0x09, 0x00, 0x00, 0x02, 0x02, 0x01, 0x00, 0x02, 0x05, 0x05, 0x00, 0x03, 0x07, 0x01, 0x01
        /*0010*/ 	.byte	0x02, 0x03, 0x00, 0x00, 0x02, 0x06, 0x01, 0x00, 0x04, 0x0b, 0x08, 0x00, 0x09, 0x00, 0x00, 0x00
        /*0020*/ 	.byte	0x00, 0x00, 0x00, 0x00


//--------------------- .nv.info._Z26non_coalesced_memory_accesPhii --------------------------
	.section	.nv.info._Z26non_coalesced_memory_accesPhii,"",@"SHT_CUDA_INFO"
	.sectionflags	@""
	.align	4


	//----- nvinfo : EIATTR_CUDA_API_VERSION
	.align		4
        /*0000*/ 	.byte	0x04, 0x37
        /*0002*/ 	.short	(.L_13 - .L_12)
.L_12:
        /*0004*/ 	.word	0x00000082


	//----- nvinfo : EIATTR_KPARAM_INFO
	.align		4
.L_13:
        /*0008*/ 	.byte	0x04, 0x17
        /*000a*/ 	.short	(.L_15 - .L_14)
.L_14:
        /*000c*/ 	.word	0x00000000
        /*0010*/ 	.short	0x0002
        /*0012*/ 	.short	0x000c
        /*0014*/ 	.byte	0x00, 0xf0, 0x11, 0x00


	//----- nvinfo : EIATTR_KPARAM_INFO
	.align		4
.L_15:
        /*0018*/ 	.byte	0x04, 0x17
        /*001a*/ 	.short	(.L_17 - .L_16)
.L_16:
        /*001c*/ 	.word	0x00000000
        /*0020*/ 	.short	0x0001
        /*0022*/ 	.short	0x0008
        /*0024*/ 	.byte	0x00, 0xf0, 0x11, 0x00


	//----- nvinfo : EIATTR_KPARAM_INFO
	.align		4
.L_17:
        /*0028*/ 	.byte	0x04, 0x17
        /*002a*/ 	.short	(.L_19 - .L_18)
.L_18:
        /*002c*/ 	.word	0x00000000
        /*0030*/ 	.short	0x0000
        /*0032*/ 	.short	0x0000
        /*0034*/ 	.byte	0x00, 0xf5, 0x21, 0x00


	//----- nvinfo : EIATTR_SPARSE_MMA_MASK
	.align		4
.L_19:
        /*0038*/ 	.byte	0x03, 0x50
        /*003a*/ 	.short	0x0000


	//----- nvinfo : EIATTR_MAXREG_COUNT
	.align		4
        /*003c*/ 	.byte	0x03, 0x1b
        /*003e*/ 	.short	0x00ff


	//----- nvinfo : EIATTR_MERCURY_ISA_VERSION
	.align		4
        /*0040*/ 	.byte	0x03, 0x5f
        /*0042*/ 	.short	0x0101


	//----- nvinfo : EIATTR_VRC_CTA_INIT_COUNT
	.align		4
        /*0044*/ 	.byte	0x02, 0x4a
	.zero		1
	.zero		1


	//----- nvinfo : EIATTR_EXIT_INSTR_OFFSETS
	.align		4
        /*0048*/ 	.byte	0x04, 0x1c
        /*004a*/ 	.short	(.L_21 - .L_20)


	//   ....[0]....
.L_20:
        /*004c*/ 	.word	0x00000070


	//   ....[1]....
        /*0050*/ 	.word	0x00000140


	//----- nvinfo : EIATTR_CBANK_PARAM_SIZE
	.align		4
.L_21:
        /*0054*/ 	.byte	0x03, 0x19
        /*0056*/ 	.short	0x0010


	//----- nvinfo : EIATTR_PARAM_CBANK
	.align		4
        /*0058*/ 	.byte	0x04, 0x0a
        /*005a*/ 	.short	(.L_23 - .L_22)
	.align		4
.L_22:
        /*005c*/ 	.word	index@(.nv.constant0._Z26non_coalesced_memory_accesPhii)
        /*0060*/ 	.short	0x0380
        /*0062*/ 	.short	0x0010


	//----- nvinfo : EIATTR_SW_WAR
	.align		4
.L_23:
        /*0064*/ 	.byte	0x04, 0x36
        /*0066*/ 	.short	(.L_25 - .L_24)
.L_24:
        /*0068*/ 	.word	0x00000008
.L_25:


//--------------------- .nv.info._Z22coalesced_memory_accesPhi --------------------------
	.section	.nv.info._Z22coalesced_memory_accesPhi,"",@"SHT_CUDA_INFO"
	.sectionflags	@""
	.align	4


	//----- nvinfo : EIATTR_CUDA_API_VERSION
	.align		4
        /*0000*/ 	.byte	0x04, 0x37
        /*0002*/ 	.short	(.L_27 - .L_26)
.L_26:
        /*0004*/ 	.word	0x00000082


	//----- nvinfo : EIATTR_KPARAM_INFO
	.align		4
.L_27:
        /*0008*/ 	.byte	0x04, 0x17
        /*000a*/ 	.short	(.L_29 - .L_28)
.L_28:
        /*000c*/ 	.word	0x00000000
        /*0010*/ 	.short	0x0001
        /*0012*/ 	.short	0x0008
        /*0014*/ 	.byte	0x00, 0xf0, 0x11, 0x00


	//----- nvinfo : EIATTR_KPARAM_INFO
	.align		4
.L_29:
        /*0018*/ 	.byte	0x04, 0x17
        /*001a*/ 	.short	(.L_31 - .L_30)
.L_30:
        /*001c*/ 	.word	0x00000000
        /*0020*/ 	.short	0x0000
        /*0022*/ 	.short	0x0000
        /*0024*/ 	.byte	0x00, 0xf5, 0x21, 0x00


	//----- nvinfo : EIATTR_SPARSE_MMA_MASK
	.align		4
.L_31:
        /*0028*/ 	.byte	0x03, 0x50
        /*002a*/ 	.short	0x0000


	//----- nvinfo : EIATTR_MAXREG_COUNT
	.align		4
        /*002c*/ 	.byte	0x03, 0x1b
        /*002e*/ 	.short	0x00ff


	//----- nvinfo : EIATTR_MERCURY_ISA_VERSION
	.align		4
        /*0030*/ 	.byte	0x03, 0x5f
        /*0032*/ 	.short	0x0101


	//----- nvinfo : EIATTR_VRC_CTA_INIT_COUNT
	.align		4
        /*0034*/ 	.byte	0x02, 0x4a
	.zero		1
	.zero		1


	//----- nvinfo : EIATTR_EXIT_INSTR_OFFSETS
	.align		4
        /*0038*/ 	.byte	0x04, 0x1c
        /*003a*/ 	.short	(.L_33 - .L_32)


	//   ....[0]....
.L_32:
        /*003c*/ 	.word	0x00000070


	//   ....[1]....
        /*0040*/ 	.word	0x00000160


	//----- nvinfo : EIATTR_CBANK_PARAM_SIZE
	.align		4
.L_33:
        /*0044*/ 	.byte	0x03, 0x19
        /*0046*/ 	.short	0x000c


	//----- nvinfo : EIATTR_PARAM_CBANK
	.align		4
        /*0048*/ 	.byte	0x04, 0x0a
        /*004a*/ 	.short	(.L_35 - .L_34)
	.align		4
.L_34:
        /*004c*/ 	.word	index@(.nv.constant0._Z22coalesced_memory_accesPhi)
        /*0050*/ 	.short	0x0380
        /*0052*/ 	.short	0x000c


	//----- nvinfo : EIATTR_SW_WAR
	.align		4
.L_35:
        /*0054*/ 	.byte	0x04, 0x36
        /*0056*/ 	.short	(.L_37 - .L_36)
.L_36:
        /*0058*/ 	.word	0x00000008
.L_37:


//--------------------- .nv.callgraph             --------------------------
	.section	.nv.callgraph,"",@"SHT_CUDA_CALLGRAPH"
	.align	4
	.sectionentsize	8
	.align		4
        /*0000*/ 	.word	0x00000000
	.align		4
        /*0004*/ 	.word	0xffffffff
	.align		4
        /*0008*/ 	.word	0x00000000
	.align		4
        /*000c*/ 	.word	0xfffffffe
	.align		4
        /*0010*/ 	.word	0x00000000
	.align		4
        /*0014*/ 	.word	0xfffffffd
	.align		4
        /*0018*/ 	.word	0x00000000
	.align		4
        /*001c*/ 	.word	0xfffffffc


//--------------------- .text._Z26non_coalesced_memory_accesPhii --------------------------
	.section	.text._Z26non_coalesced_memory_accesPhii,"ax",@progbits
	.align	128
        .global         _Z26non_coalesced_memory_accesPhii
        .type           _Z26non_coalesced_memory_accesPhii,@function
        .size           _Z26non_coalesced_memory_accesPhii,(.L_x_2 - _Z26non_coalesced_memory_accesPhii)
        .other          _Z26non_coalesced_memory_accesPhii,@"STO_CUDA_ENTRY STV_DEFAULT"
_Z26non_coalesced_memory_accesPhii:
.text._Z26non_coalesced_memory_accesPhii:
[----:B------:R-:W-:Y:S01]  /*0000*/  LDC R1, c[0x0][0x37c] ;  /* 0x0000df00ff017b82 */ /* 0x000fe20000000800 */
[----:B------:R-:W0:Y:S07]  /*0010*/  S2R R0, SR_TID.X ;  /* 0x0000000000007919 */ /* 0x000e2e0000002100 */
[----:B------:R-:W0:Y:S01]  /*0020*/  S2UR UR4, SR_CTAID.X ;  /* 0x00000000000479c3 */ /* 0x000e220000002500 */
[----:B------:R-:W1:Y:S07]  /*0030*/  LDCU UR5, c[0x0][0x388] ;  /* 0x00007100ff0577ac */ /* 0x000e6e0008000800 */
[----:B------:R-:W0:Y:S02]  /*0040*/  LDC R3, c[0x0][0x360] ;  /* 0x0000d800ff037b82 */ /* 0x000e240000000800 */
[----:B0-----:R-:W-:-:S05]  /*0050*/  IMAD R0, R3, UR4, R0 ;  /* 0x0000000403007c24 */ /* 0x001fca000f8e0200 */
[----:B-1----:R-:W-:-:S13]  /*0060*/  ISETP.GE.AND P0, PT, R0, UR5, PT ;  /* 0x0000000500007c0c */ /* 0x002fda000bf06270 */
[----:B------:R-:W-:Y:S05]  /*0070*/  @P0 EXIT ;  /* 0x000000000000094d */ /* 0x000fea0003800000 */
[----:B------:R-:W0:Y:S01]  /*0080*/  LDCU.64 UR6, c[0x0][0x380] ;  /* 0x00007000ff0677ac */ /* 0x000e220008000a00 */
[----:B------:R-:W-:Y:S01]  /*0090*/  IMAD R0, R0, 0x3, RZ ;  /* 0x0000000300007824 */ /* 0x000fe200078e02ff */
[----:B------:R-:W1:Y:S04]  /*00a0*/  LDCU.64 UR4, c[0x0][0x358] ;  /* 0x00006b00ff0477ac */ /* 0x000e680008000a00 */
[----:B0-----:R-:W-:-:S04]  /*00b0*/  IADD3 R2, P0, PT, R0, UR6, RZ ;  /* 0x0000000600027c10 */ /* 0x001fc8000ff1e0ff */
[----:B------:R-:W-:-:S05]  /*00c0*/  LEA.HI.X.SX32 R3, R0, UR7, 0x1, P0 ;  /* 0x0000000700037c11 */ /* 0x000fca00080f0eff */
[----:B-1----:R-:W2:Y:S04]  /*00d0*/  LDG.E.U8 R0, desc[UR4][R2.64] ;  /* 0x0000000402007981 */ /* 0x002ea8000c1e1100 */
[----:B------:R-:W2:Y:S04]  /*00e0*/  LDG.E.U8 R5, desc[UR4][R2.64+0x1] ;  /* 0x0000010402057981 */ /* 0x000ea8000c1e1100 */
[----:B------:R-:W2:Y:S02]  /*00f0*/  LDG.E.U8 R4, desc[UR4][R2.64+0x2] ;  /* 0x0000020402047981 */ /* 0x000ea4000c1e1100 */
[----:B--2---:R-:W-:-:S05]  /*0100*/  IADD3 R0, PT, PT, R4, R5, R0 ;  /* 0x0000000504007210 */ /* 0x004fca0007ffe000 */
[----:B------:R-:W-:-:S05]  /*0110*/  IMAD R0, R0, 0x5556, RZ ;  /* 0x0000555600007824 */ /* 0x000fca00078e02ff */
[----:B------:R-:W-:-:S05]  /*0120*/  SHF.R.U32.HI R5, RZ, 0x10, R0 ;  /* 0x00000010ff057819 */ /* 0x000fca0000011600 */
[----:B------:R-:W-:Y:S01]  /*0130*/  STG.E.U8 desc[UR4][R2.64], R5 ;  /* 0x0000000502007986 */ /* 0x000fe2000c101104 */
[----:B------:R-:W-:Y:S05]  /*0140*/  EXIT ;  /* 0x000000000000794d */ /* 0x000fea0003800000 */
.L_x_0:
[----:B------:R-:W-:-:S00]  /*0150*/  BRA `(.L_x_0) ;  /* 0xfffffffc00fc7947 */ /* 0x000fc0000383ffff */
[----:B------:R-:W-:-:S00]  /*0160*/  NOP ;  /* 0x0000000000007918 */ /* 0x000fc00000000000 */
        /* <DEDUP_REMOVED lines=9> */
.L_x_2:


//--------------------- .text._Z22coalesced_memory_accesPhi --------------------------
	.section	.text._Z22coalesced_memory_accesPhi,"ax",@progbits
	.align	128
        .global         _Z22coalesced_memory_accesPhi
        .type           _Z22coalesced_memory_accesPhi,@function
        .size           _Z22coalesced_memory_accesPhi,(.L_x_3 - _Z22coalesced_memory_accesPhi)
        .other          _Z22coalesced_memory_accesPhi,@"STO_CUDA_ENTRY STV_DEFAULT"
_Z22coalesced_memory_accesPhi:
.text._Z22coalesced_memory_accesPhi:
        /* <DEDUP_REMOVED lines=19> */
[----:B------:R-:W-:Y:S04]  /*0130*/  STG.E.U8 desc[UR4][R2.64], R5 ;  /* 0x0000000502007986 */ /* 0x000fe8000c101104 */
[----:B------:R-:W-:Y:S04]  /*0140*/  STG.E.U8 desc[UR4][R2.64+0x1], R5 ;  /* 0x0000010502007986 */ /* 0x000fe8000c101104 */
[----:B------:R-:W-:Y:S01]  /*0150*/  STG.E.U8 desc[UR4][R2.64+0x2], R5 ;  /* 0x0000020502007986 */ /* 0x000fe2000c101104 */
[----:B------:R-:W-:Y:S05]  /*0160*/  EXIT ;  /* 0x000000000000794d */ /* 0x000fea0003800000 */
.L_x_1:
        /* <DEDUP_REMOVED lines=9> */
.L_x_3:


//--------------------- .nv.shared.reserved.0     --------------------------
	.section	.nv.shared.reserved.0,"aw",@nobits
	.weak		__nv_reservedSMEM_offset_0_alias
	.size		__nv_reservedSMEM_offset_0_alias, 0, 64
	.other		__nv_reservedSMEM_offset_0_alias,@"STO_CUDA_RESERVED_SHARED STV_DEFAULT"
__nv_reservedSMEM_offset_0_alias:
	.zero		0
	.zero		64


//--------------------- .nv.constant0._Z26non_coalesced_memory_accesPhii --------------------------
	.section	.nv.constant0._Z26non_coalesced_memory_accesPhii,"a",@progbits
	.sectionflags	@""
	.align	4
.nv.constant0._Z26non_coalesced_memory_accesPhii:
	.zero		912


//--------------------- .nv.constant0._Z22coalesced_memory_accesPhi --------------------------
	.section	.nv.constant0._Z22coalesced_memory_accesPhi,"a",@progbits
	.sectionflags	@""
	.align	4
.nv.constant0._Z22coalesced_memory_accesPhi:
	.zero		908


//--------------------- SYMBOLS --------------------------

	.type		.nv.reservedSmem.offset0,@object
	.size		.nv.reservedSmem.offset0,0x4
